//
// Generated by NVIDIA NVVM Compiler
//
// Compiler Build ID: CL-36424714
// Cuda compilation tools, release 13.0, V13.0.88
// Based on NVVM 20.0.0
//

.version 9.0
.target sm_100
.address_size 64

	// .globl	_Z5saxpyiPfS_

.visible .entry _Z5saxpyiPfS_(
	.param .u32 _Z5saxpyiPfS__param_0,
	.param .u64 .ptr .align 1 _Z5saxpyiPfS__param_1,
	.param .u64 .ptr .align 1 _Z5saxpyiPfS__param_2
)
{
	.reg .pred 	%p<2>;
	.reg .b32 	%r<6>;
	.reg .b32 	%f<4>;
	.reg .b64 	%rd<10>;

	ld.param.u32 	%r2, [_Z5saxpyiPfS__param_0];
	ld.param.u64 	%rd1, [_Z5saxpyiPfS__param_1];
	ld.param.u64 	%rd2, [_Z5saxpyiPfS__param_2];
	mov.u32 	%r3, %ctaid.x;
	mov.u32 	%r4, %ntid.x;
	mov.u32 	%r5, %tid.x;
	mad.lo.s32 	%r1, %r3, %r4, %r5;
	setp.ge.s32 	%p1, %r1, %r2;
	@%p1 bra 	$L__BB0_2;
	cvta.to.global.u64 	%rd3, %rd1;
	cvta.to.global.u64 	%rd4, %rd2;
	mul.wide.s32 	%rd5, %r1, 4;
	add.s64 	%rd6, %rd3, %rd5;
	ld.global.f32 	%f1, [%rd6];
	mul.wide.u32 	%rd7, %r1, 4;
	add.s64 	%rd8, %rd4, %rd7;
	ld.global.f32 	%f2, [%rd8];
	add.f32 	%f3, %f1, %f2;
	add.s64 	%rd9, %rd4, %rd5;
	st.global.f32 	[%rd9], %f3;
$L__BB0_2:
	ret;

}


// ===== COMPILED SASS (sm_100) =====

	.target	sm_100

	.elftype	@"ET_EXEC"


//--------------------- .note.nv.tkinfo           --------------------------
	.section	.note.nv.tkinfo,"",@"SHT_NOTE"
	.sectionflags	@"SHF_NOTE_NV_TKINFO"
	.tkinfo
        /*0018*/ 	.word	0x00000002
        /*0030*/ 	.string	""
        /*0030*/ 	.string	"ptxas"
        /*0030*/ 	.string	"Cuda compilation tools, release 13.0, V13.0.88"
        /*0030*/ 	.string	"Build cuda_13.0.r13.0/compiler.36424714_0"
        /*0030*/ 	.string	"-arch sm_100 -m 64 "



//--------------------- .note.nv.cuinfo           --------------------------
	.section	.note.nv.cuinfo,"",@"SHT_NOTE"
	.sectionflags	@"SHF_NOTE_NV_CUINFO"
        /*0018*/ 	.short	0x0002
        /*001a*/ 	.short	0x0064
        /*001c*/ 	.short	0x0082
	.zero		2


//--------------------- .nv.info                  --------------------------
	.section	.nv.info,"",@"SHT_CUDA_INFO"
	.align	4


	//----- nvinfo : EIATTR_REGCOUNT
	.align		4
        /*0000*/ 	.byte	0x04, 0x2f
        /*0002*/ 	.short	(.L_1 - .L_0)
	.align		4
.L_0:
        /*0004*/ 	.word	index@(_Z5saxpyiPfS_)
        /*0008*/ 	.word	0x0000000c


	//----- nvinfo : EIATTR_FRAME_SIZE
	.align		4
.L_1:
        /*000c*/ 	.byte	0x04, 0x11
        /*000e*/ 	.short	(.L_3 - .L_2)
	.align		4
.L_2:
        /*0010*/ 	.word	index@(_Z5saxpyiPfS_)
        /*0014*/ 	.word	0x00000000


	//----- nvinfo : EIATTR_MIN_STACK_SIZE
	.align		4
.L_3:
        /*0018*/ 	.byte	0x04, 0x12
        /*001a*/ 	.short	(.L_5 - .L_4)
	.align		4
.L_4:
        /*001c*/ 	.word	index@(_Z5saxpyiPfS_)
        /*0020*/ 	.word	0x00000000
.L_5:


//--------------------- .nv.compat                --------------------------
	.section	.nv.compat,"",@"SHT_CUDA_COMPAT_INFO"
	.align	4
        /*0000*/ 	.byte	0x02, 0x09, 0x00, 0x00, 0x02, 0x02, 0x01, 0x00, 0x02, 0x05, 0x05, 0x00, 0x03, 0x07, 0x01, 0x01
        /*0010*/ 	.byte	0x02, 0x03, 0x00, 0x00, 0x02, 0x06, 0x01, 0x00, 0x04, 0x0b, 0x08, 0x00, 0x09, 0x00, 0x00, 0x00
        /*0020*/ 	.byte	0x00, 0x00, 0x00, 0x00


//--------------------- .nv.info._Z5saxpyiPfS_    --------------------------
	.section	.nv.info._Z5saxpyiPfS_,"",@"SHT_CUDA_INFO"
	.sectionflags	@""
	.align	4


	//----- nvinfo : EIATTR_CUDA_API_VERSION
	.align		4
        /*0000*/ 	.byte	0x04, 0x37
        /*0002*/ 	.short	(.L_7 - .L_6)
.L_6:
        /*0004*/ 	.word	0x00000082


	//----- nvinfo : EIATTR_KPARAM_INFO
	.align		4
.L_7:
        /*0008*/ 	.byte	0x04, 0x17
        /*000a*/ 	.short	(.L_9 - .L_8)
.L_8:
        /*000c*/ 	.word	0x00000000
        /*0010*/ 	.short	0x0002
        /*0012*/ 	.short	0x0010
        /*0014*/ 	.byte	0x00, 0xf5, 0x21, 0x00


	//----- nvinfo : EIATTR_KPARAM_INFO
	.align		4
.L_9:
        /*0018*/ 	.byte	0x04, 0x17
        /*001a*/ 	.short	(.L_11 - .L_10)
.L_10:
        /*001c*/ 	.word	0x00000000
        /*0020*/ 	.short	0x0001
        /*0022*/ 	.short	0x0008
        /*0024*/ 	.byte	0x00, 0xf5, 0x21, 0x00


	//----- nvinfo : EIATTR_KPARAM_INFO
	.align		4
.L_11:
        /*0028*/ 	.byte	0x04, 0x17
        /*002a*/ 	.short	(.L_13 - .L_12)
.L_12:
        /*002c*/ 	.word	0x00000000
        /*0030*/ 	.short	0x0000
        /*0032*/ 	.short	0x0000
        /*0034*/ 	.byte	0x00, 0xf0, 0x11, 0x00


	//----- nvinfo : EIATTR_SPARSE_MMA_MASK
	.align		4
.L_13:
        /*0038*/ 	.byte	0x03, 0x50
        /*003a*/ 	.short	0x0000


	//----- nvinfo : EIATTR_MAXREG_COUNT
	.align		4
        /*003c*/ 	.byte	0x03, 0x1b
        /*003e*/ 	.short	0x00ff


	//----- nvinfo : EIATTR_MERCURY_ISA_VERSION
	.align		4
        /*0040*/ 	.byte	0x03, 0x5f
        /*0042*/ 	.short	0x0101


	//----- nvinfo : EIATTR_VRC_CTA_INIT_COUNT
	.align		4
        /*0044*/ 	.byte	0x02, 0x4a
	.zero		1
	.zero		1


	//----- nvinfo : EIATTR_EXIT_INSTR_OFFSETS
	.align		4
        /*0048*/ 	.byte	0x04, 0x1c
        /*004a*/ 	.short	(.L_15 - .L_14)


	//   ....[0]....
.L_14:
        /*004c*/ 	.word	0x00000070


	//   ....[1]....
        /*0050*/ 	.word	0x00000120


	//----- nvinfo : EIATTR_CBANK_PARAM_SIZE
	.align		4
.L_15:
        /*0054*/ 	.byte	0x03, 0x19
        /*0056*/ 	.short	0x0018


	//----- nvinfo : EIATTR_PARAM_CBANK
	.align		4
        /*0058*/ 	.byte	0x04, 0x0a
        /*005a*/ 	.short	(.L_17 - .L_16)
	.align		4
.L_16:
        /*005c*/ 	.word	index@(.nv.constant0._Z5saxpyiPfS_)
        /*0060*/ 	.short	0x0380
        /*0062*/ 	.short	0x0018


	//----- nvinfo : EIATTR_SW_WAR
	.align		4
.L_17:
        /*0064*/ 	.byte	0x04, 0x36
        /*0066*/ 	.short	(.L_19 - .L_18)
.L_18:
        /*0068*/ 	.word	0x00000008
.L_19:


//--------------------- .nv.callgraph             --------------------------
	.section	.nv.callgraph,"",@"SHT_CUDA_CALLGRAPH"
	.align	4
	.sectionentsize	8
	.align		4
        /*0000*/ 	.word	0x00000000
	.align		4
        /*0004*/ 	.word	0xffffffff
	.align		4
        /*0008*/ 	.word	0x00000000
	.align		4
        /*000c*/ 	.word	0xfffffffe
	.align		4
        /*0010*/ 	.word	0x00000000
	.align		4
        /*0014*/ 	.word	0xfffffffd
	.align		4
        /*0018*/ 	.word	0x00000000
	.align		4
        /*001c*/ 	.word	0xfffffffc


//--------------------- .text._Z5saxpyiPfS_       --------------------------
	.section	.text._Z5saxpyiPfS_,"ax",@progbits
	.align	128
        .global         _Z5saxpyiPfS_
        .type           _Z5saxpyiPfS_,@function
        .size           _Z5saxpyiPfS_,(.L_x_1 - _Z5saxpyiPfS_)
        .other          _Z5saxpyiPfS_,@"STO_CUDA_ENTRY STV_DEFAULT"
_Z5saxpyiPfS_:
.text._Z5saxpyiPfS_:
[----:B------:R-:W-:Y:S01]  /*0000*/  LDC R1, c[0x0][0x37c] ;  /* 0x0000df00ff017b82 */ /* 0x000fe20000000800 */
[----:B------:R-:W0:Y:S07]  /*0010*/  S2R R0, SR_TID.X ;  /* 0x0000000000007919 */ /* 0x000e2e0000002100 */
[----:B------:R-:W0:Y:S01]  /*0020*/  S2UR UR4, SR_CTAID.X ;  /* 0x00000000000479c3 */ /* 0x000e220000002500 */
[----:B------:R-:W1:Y:S07]  /*0030*/  LDCU UR5, c[0x0][0x380] ;  /* 0x00007000ff0577ac */ /* 0x000e6e0008000800 */
[----:B------:R-:W0:Y:S02]  /*0040*/  LDC R9, c[0x0][0x360] ;  /* 0x0000d800ff097b82 */ /* 0x000e240000000800 */
[----:B0-----:R-:W-:-:S05]  /*0050*/  IMAD R9, R9, UR4, R0 ;  /* 0x0000000409097c24 */ /* 0x001fca000f8e0200 */
[----:B-1----:R-:W-:-:S13]  /*0060*/  ISETP.GE.AND P0, PT, R9, UR5, PT ;  /* 0x0000000509007c0c */ /* 0x002fda000bf06270 */
[----:B------:R-:W-:Y:S05]  /*0070*/  @P0 EXIT ;  /* 0x000000000000094d */ /* 0x000fea0003800000 */
[----:B------:R-:W0:Y:S01]  /*0080*/  LDC.64 R2, c[0x0][0x388] ;  /* 0x0000e200ff027b82 */ /* 0x000e220000000a00 */
[----:B------:R-:W1:Y:S07]  /*0090*/  LDCU.64 UR4, c[0x0][0x358] ;  /* 0x00006b00ff0477ac */ /* 0x000e6e0008000a00 */
[----:B------:R-:W2:Y:S01]  /*00a0*/  LDC.64 R6, c[0x0][0x390] ;  /* 0x0000e400ff067b82 */ /* 0x000ea20000000a00 */
[----:B0-----:R-:W-:-:S06]  /*00b0*/  IMAD.WIDE R2, R9, 0x4, R2 ;  /* 0x0000000409027825 */ /* 0x001fcc00078e0202 */
[----:B-1----:R-:W3:Y:S01]  /*00c0*/  LDG.E R2, desc[UR4][R2.64] ;  /* 0x0000000402027981 */ /* 0x002ee2000c1e1900 */
[----:B--2---:R-:W-:-:S06]  /*00d0*/  IMAD.WIDE.U32 R4, R9, 0x4, R6 ;  /* 0x0000000409047825 */ /* 0x004fcc00078e0006 */
[----:B------:R-:W3:Y:S01]  /*00e0*/  LDG.E R5, desc[UR4][R4.64] ;  /* 0x0000000404057981 */ /* 0x000ee2000c1e1900 */
[----:B------:R-:W-:-:S04]  /*00f0*/  IMAD.WIDE R6, R9, 0x4, R6 ;  /* 0x0000000409067825 */ /* 0x000fc800078e0206 */
[----:B---3--:R-:W-:-:S05]  /*0100*/  FADD R9, R2, R5 ;  /* 0x0000000502097221 */ /* 0x008fca0000000000 */
[----:B------:R-:W-:Y:S01]  /*0110*/  STG.E desc[UR4][R6.64], R9 ;  /* 0x0000000906007986 */ /* 0x000fe2000c101904 */
[----:B------:R-:W-:Y:S05]  /*0120*/  EXIT ;  /* 0x000000000000794d */ /* 0x000fea0003800000 */
.L_x_0:
[----:B------:R-:W-:-:S00]  /*0130*/  BRA `(.L_x_0) ;  /* 0xfffffffc00fc7947 */ /* 0x000fc0000383ffff */
[----:B------:R-:W-:-:S00]  /*0140*/  NOP ;  /* 0x0000000000007918 */ /* 0x000fc00000000000 */
        /* <DEDUP_REMOVED lines=11> */
.L_x_1:


//--------------------- .nv.shared.reserved.0     --------------------------
	.section	.nv.shared.reserved.0,"aw",@nobits
	.weak		__nv_reservedSMEM_offset_0_alias
	.size		__nv_reservedSMEM_offset_0_alias, 0, 64
	.other		__nv_reservedSMEM_offset_0_alias,@"STO_CUDA_RESERVED_SHARED STV_DEFAULT"
__nv_reservedSMEM_offset_0_alias:
	.zero		0
	.zero		64


//--------------------- .nv.constant0._Z5saxpyiPfS_ --------------------------
	.section	.nv.constant0._Z5saxpyiPfS_,"a",@progbits
	.sectionflags	@""
	.align	4
.nv.constant0._Z5saxpyiPfS_:
	.zero		920


//--------------------- SYMBOLS --------------------------

	.type		.nv.reservedSmem.offset0,@object
	.size		.nv.reservedSmem.offset0,0x4
